//
// Generated by NVIDIA NVVM Compiler
//
// Compiler Build ID: CL-36424714
// Cuda compilation tools, release 13.0, V13.0.88
// Based on NVVM 20.0.0
//

.version 9.0
.target sm_100
.address_size 64

	// .globl	_Z8uni_funcPiiS_

.visible .entry _Z8uni_funcPiiS_(
	.param .u64 .ptr .align 1 _Z8uni_funcPiiS__param_0,
	.param .u32 _Z8uni_funcPiiS__param_1,
	.param .u64 .ptr .align 1 _Z8uni_funcPiiS__param_2
)
{
	.reg .pred 	%p<25>;
	.reg .b32 	%r<48>;
	.reg .b64 	%rd<18>;

	ld.param.u64 	%rd2, [_Z8uni_funcPiiS__param_0];
	ld.param.u32 	%r7, [_Z8uni_funcPiiS__param_1];
	ld.param.u64 	%rd3, [_Z8uni_funcPiiS__param_2];
	cvta.to.global.u64 	%rd1, %rd3;
	mov.u32 	%r8, %ctaid.x;
	mov.u32 	%r9, %ntid.x;
	mov.u32 	%r10, %tid.x;
	mad.lo.s32 	%r1, %r8, %r9, %r10;
	setp.gt.s32 	%p1, %r1, -1;
	setp.lt.s32 	%p2, %r1, %r7;
	and.pred  	%p3, %p1, %p2;
	add.s32 	%r11, %r7, -1;
	mul.lo.s32 	%r12, %r11, %r7;
	setp.ge.s32 	%p4, %r1, %r12;
	mul.lo.s32 	%r13, %r7, %r7;
	setp.lt.s32 	%p5, %r1, %r13;
	and.pred  	%p6, %p4, %p5;
	rem.s32 	%r14, %r1, %r7;
	setp.ne.s32 	%p7, %r14, %r11;
	or.pred  	%p8, %p3, %p6;
	not.pred 	%p9, %p8;
	setp.ne.s32 	%p10, %r14, 0;
	and.pred  	%p11, %p9, %p10;
	and.pred  	%p12, %p7, %p11;
	@%p12 bra 	$L__BB0_2;
	mul.wide.s32 	%rd16, %r1, 4;
	add.s64 	%rd17, %rd1, %rd16;
	mov.b32 	%r46, 0;
	st.global.u32 	[%rd17], %r46;
	bra.uni 	$L__BB0_8;
$L__BB0_2:
	cvta.to.global.u64 	%rd4, %rd2;
	not.b32 	%r16, %r7;
	add.s32 	%r17, %r1, %r16;
	mul.wide.s32 	%rd5, %r17, 4;
	add.s64 	%rd6, %rd4, %rd5;
	ld.global.u32 	%r18, [%rd6];
	add.s64 	%rd7, %rd6, 4;
	ld.global.u32 	%r19, [%rd6+4];
	ld.global.u32 	%r20, [%rd6+8];
	mul.wide.s32 	%rd8, %r7, 4;
	add.s64 	%rd9, %rd7, %rd8;
	add.s64 	%rd10, %rd6, %rd8;
	ld.global.u32 	%r21, [%rd10];
	mov.u32 	%r22, %tid.y;
	mov.u32 	%r23, %ntid.y;
	mov.u32 	%r24, %ctaid.y;
	mad.lo.s32 	%r25, %r24, %r23, %r22;
	mul.lo.s32 	%r26, %r7, %r25;
	add.s32 	%r2, %r26, %r1;
	mul.wide.s32 	%rd11, %r26, 4;
	add.s64 	%rd12, %rd9, %rd11;
	ld.global.u32 	%r3, [%rd12];
	ld.global.u32 	%r27, [%rd9+4];
	add.s64 	%rd13, %rd9, %rd8;
	ld.global.u32 	%r28, [%rd13+-4];
	ld.global.u32 	%r29, [%rd13];
	ld.global.u32 	%r30, [%rd13+4];
	setp.eq.s32 	%p13, %r18, -1;
	selp.b32 	%r31, 0, %r18, %p13;
	setp.eq.s32 	%p14, %r19, -1;
	selp.b32 	%r32, 0, %r19, %p14;
	add.s32 	%r33, %r31, %r32;
	setp.eq.s32 	%p15, %r20, -1;
	selp.b32 	%r34, 0, %r20, %p15;
	add.s32 	%r35, %r33, %r34;
	setp.eq.s32 	%p16, %r21, -1;
	selp.b32 	%r36, 0, %r21, %p16;
	add.s32 	%r37, %r35, %r36;
	setp.eq.s32 	%p17, %r27, -1;
	selp.b32 	%r38, 0, %r27, %p17;
	add.s32 	%r39, %r37, %r38;
	setp.eq.s32 	%p18, %r28, -1;
	selp.b32 	%r40, 0, %r28, %p18;
	add.s32 	%r41, %r39, %r40;
	setp.eq.s32 	%p19, %r29, -1;
	selp.b32 	%r42, 0, %r29, %p19;
	add.s32 	%r43, %r41, %r42;
	setp.eq.s32 	%p20, %r30, -1;
	selp.b32 	%r44, 0, %r30, %p20;
	add.s32 	%r4, %r43, %r44;
	mov.b32 	%r47, 0;
	setp.eq.s32 	%p21, %r3, -1;
	@%p21 bra 	$L__BB0_7;
	setp.eq.s32 	%p22, %r3, 1;
	@%p22 bra 	$L__BB0_6;
	setp.ne.s32 	%p23, %r3, 0;
	mov.u32 	%r47, %r3;
	@%p23 bra 	$L__BB0_7;
	setp.eq.s32 	%p24, %r4, 2;
	selp.u32 	%r47, 1, 0, %p24;
	bra.uni 	$L__BB0_7;
$L__BB0_6:
	mov.b32 	%r47, -1;
$L__BB0_7:
	mul.wide.s32 	%rd14, %r2, 4;
	add.s64 	%rd15, %rd1, %rd14;
	st.global.u32 	[%rd15], %r47;
$L__BB0_8:
	ret;

}


// ===== COMPILED SASS (sm_100) =====

	.target	sm_100

	.elftype	@"ET_EXEC"


//--------------------- .note.nv.tkinfo           --------------------------
	.section	.note.nv.tkinfo,"",@"SHT_NOTE"
	.sectionflags	@"SHF_NOTE_NV_TKINFO"
	.tkinfo
        /*0018*/ 	.word	0x00000002
        /*0030*/ 	.string	""
        /*0030*/ 	.string	"ptxas"
        /*0030*/ 	.string	"Cuda compilation tools, release 13.0, V13.0.88"
        /*0030*/ 	.string	"Build cuda_13.0.r13.0/compiler.36424714_0"
        /*0030*/ 	.string	"-arch sm_100 -m 64 "



//--------------------- .note.nv.cuinfo           --------------------------
	.section	.note.nv.cuinfo,"",@"SHT_NOTE"
	.sectionflags	@"SHF_NOTE_NV_CUINFO"
        /*0018*/ 	.short	0x0002
        /*001a*/ 	.short	0x0064
        /*001c*/ 	.short	0x0082
	.zero		2


//--------------------- .nv.info                  --------------------------
	.section	.nv.info,"",@"SHT_CUDA_INFO"
	.align	4


	//----- nvinfo : EIATTR_REGCOUNT
	.align		4
        /*0000*/ 	.byte	0x04, 0x2f
        /*0002*/ 	.short	(.L_1 - .L_0)
	.align		4
.L_0:
        /*0004*/ 	.word	index@(_Z8uni_funcPiiS_)
        /*0008*/ 	.word	0x00000015


	//----- nvinfo : EIATTR_FRAME_SIZE
	.align		4
.L_1:
        /*000c*/ 	.byte	0x04, 0x11
        /*000e*/ 	.short	(.L_3 - .L_2)
	.align		4
.L_2:
        /*0010*/ 	.word	index@(_Z8uni_funcPiiS_)
        /*0014*/ 	.word	0x00000000


	//----- nvinfo : EIATTR_MIN_STACK_SIZE
	.align		4
.L_3:
        /*0018*/ 	.byte	0x04, 0x12
        /*001a*/ 	.short	(.L_5 - .L_4)
	.align		4
.L_4:
        /*001c*/ 	.word	index@(_Z8uni_funcPiiS_)
        /*0020*/ 	.word	0x00000000
.L_5:


//--------------------- .nv.compat                --------------------------
	.section	.nv.compat,"",@"SHT_CUDA_COMPAT_INFO"
	.align	4
        /*0000*/ 	.byte	0x02, 0x09, 0x00, 0x00, 0x02, 0x02, 0x01, 0x00, 0x02, 0x05, 0x05, 0x00, 0x03, 0x07, 0x01, 0x01
        /*0010*/ 	.byte	0x02, 0x03, 0x00, 0x00, 0x02, 0x06, 0x01, 0x00, 0x04, 0x0b, 0x08, 0x00, 0x09, 0x00, 0x00, 0x00
        /*0020*/ 	.byte	0x00, 0x00, 0x00, 0x00


//--------------------- .nv.info._Z8uni_funcPiiS_ --------------------------
	.section	.nv.info._Z8uni_funcPiiS_,"",@"SHT_CUDA_INFO"
	.sectionflags	@""
	.align	4


	//----- nvinfo : EIATTR_CUDA_API_VERSION
	.align		4
        /*0000*/ 	.byte	0x04, 0x37
        /*0002*/ 	.short	(.L_7 - .L_6)
.L_6:
        /*0004*/ 	.word	0x00000082


	//----- nvinfo : EIATTR_KPARAM_INFO
	.align		4
.L_7:
        /*0008*/ 	.byte	0x04, 0x17
        /*000a*/ 	.short	(.L_9 - .L_8)
.L_8:
        /*000c*/ 	.word	0x00000000
        /*0010*/ 	.short	0x0002
        /*0012*/ 	.short	0x0010
        /*0014*/ 	.byte	0x00, 0xf5, 0x21, 0x00


	//----- nvinfo : EIATTR_KPARAM_INFO
	.align		4
.L_9:
        /*0018*/ 	.byte	0x04, 0x17
        /*001a*/ 	.short	(.L_11 - .L_10)
.L_10:
        /*001c*/ 	.word	0x00000000
        /*0020*/ 	.short	0x0001
        /*0022*/ 	.short	0x0008
        /*0024*/ 	.byte	0x00, 0xf0, 0x11, 0x00


	//----- nvinfo : EIATTR_KPARAM_INFO
	.align		4
.L_11:
        /*0028*/ 	.byte	0x04, 0x17
        /*002a*/ 	.short	(.L_13 - .L_12)
.L_12:
        /*002c*/ 	.word	0x00000000
        /*0030*/ 	.short	0x0000
        /*0032*/ 	.short	0x0000
        /*0034*/ 	.byte	0x00, 0xf5, 0x21, 0x00


	//----- nvinfo : EIATTR_SPARSE_MMA_MASK
	.align		4
.L_13:
        /*0038*/ 	.byte	0x03, 0x50
        /*003a*/ 	.short	0x0000


	//----- nvinfo : EIATTR_MAXREG_COUNT
	.align		4
        /*003c*/ 	.byte	0x03, 0x1b
        /*003e*/ 	.short	0x00ff


	//----- nvinfo : EIATTR_MERCURY_ISA_VERSION
	.align		4
        /*0040*/ 	.byte	0x03, 0x5f
        /*0042*/ 	.short	0x0101


	//----- nvinfo : EIATTR_VRC_CTA_INIT_COUNT
	.align		4
        /*0044*/ 	.byte	0x02, 0x4a
	.zero		1
	.zero		1


	//----- nvinfo : EIATTR_EXIT_INSTR_OFFSETS
	.align		4
        /*0048*/ 	.byte	0x04, 0x1c
        /*004a*/ 	.short	(.L_15 - .L_14)


	//   ....[0]....
.L_14:
        /*004c*/ 	.word	0x000002a0


	//   ....[1]....
        /*0050*/ 	.word	0x00000670


	//----- nvinfo : EIATTR_CRS_STACK_SIZE
	.align		4
.L_15:
        /*0054*/ 	.byte	0x04, 0x1e
        /*0056*/ 	.short	(.L_17 - .L_16)
.L_16:
        /*0058*/ 	.word	0x00000000


	//----- nvinfo : EIATTR_CBANK_PARAM_SIZE
	.align		4
.L_17:
        /*005c*/ 	.byte	0x03, 0x19
        /*005e*/ 	.short	0x0018


	//----- nvinfo : EIATTR_PARAM_CBANK
	.align		4
        /*0060*/ 	.byte	0x04, 0x0a
        /*0062*/ 	.short	(.L_19 - .L_18)
	.align		4
.L_18:
        /*0064*/ 	.word	index@(.nv.constant0._Z8uni_funcPiiS_)
        /*0068*/ 	.short	0x0380
        /*006a*/ 	.short	0x0018


	//----- nvinfo : EIATTR_SW_WAR
	.align		4
.L_19:
        /*006c*/ 	.byte	0x04, 0x36
        /*006e*/ 	.short	(.L_21 - .L_20)
.L_20:
        /*0070*/ 	.word	0x00000008
.L_21:


//--------------------- .nv.callgraph             --------------------------
	.section	.nv.callgraph,"",@"SHT_CUDA_CALLGRAPH"
	.align	4
	.sectionentsize	8
	.align		4
        /*0000*/ 	.word	0x00000000
	.align		4
        /*0004*/ 	.word	0xffffffff
	.align		4
        /*0008*/ 	.word	0x00000000
	.align		4
        /*000c*/ 	.word	0xfffffffe
	.align		4
        /*0010*/ 	.word	0x00000000
	.align		4
        /*0014*/ 	.word	0xfffffffd
	.align		4
        /*0018*/ 	.word	0x00000000
	.align		4
        /*001c*/ 	.word	0xfffffffc


//--------------------- .text._Z8uni_funcPiiS_    --------------------------
	.section	.text._Z8uni_funcPiiS_,"ax",@progbits
	.align	128
        .global         _Z8uni_funcPiiS_
        .type           _Z8uni_funcPiiS_,@function
        .size           _Z8uni_funcPiiS_,(.L_x_4 - _Z8uni_funcPiiS_)
        .other          _Z8uni_funcPiiS_,@"STO_CUDA_ENTRY STV_DEFAULT"
_Z8uni_funcPiiS_:
.text._Z8uni_funcPiiS_:
[----:B------:R-:W-:Y:S08]  /*0000*/  LDC R1, c[0x0][0x37c] ;  /* 0x0000df00ff017b82 */ /* 0x000ff00000000800 */
[----:B------:R-:W0:Y:S01]  /*0010*/  LDC R0, c[0x0][0x388] ;  /* 0x0000e200ff007b82 */ /* 0x000e220000000800 */
[----:B------:R-:W1:Y:S01]  /*0020*/  S2R R6, SR_TID.X ;  /* 0x0000000000067919 */ /* 0x000e620000002100 */
[----:B------:R-:W2:Y:S06]  /*0030*/  LDCU.64 UR6, c[0x0][0x358] ;  /* 0x00006b00ff0677ac */ /* 0x000eac0008000a00 */
[----:B------:R-:W1:Y:S08]  /*0040*/  S2UR UR4, SR_CTAID.X ;  /* 0x00000000000479c3 */ /* 0x000e700000002500 */
[----:B------:R-:W1:Y:S01]  /*0050*/  LDC R3, c[0x0][0x360] ;  /* 0x0000d800ff037b82 */ /* 0x000e620000000800 */
[----:B0-----:R-:W-:-:S02]  /*0060*/  IABS R7, R0 ;  /* 0x0000000000077213 */ /* 0x001fc40000000000 */
[----:B------:R-:W-:Y:S02]  /*0070*/  ISETP.NE.AND P2, PT, R0, RZ, PT ;  /* 0x000000ff0000720c */ /* 0x000fe40003f45270 */
[----:B------:R-:W0:Y:S01]  /*0080*/  I2F.RP R2, R7 ;  /* 0x0000000700027306 */ /* 0x000e220000209400 */
[----:B-1----:R-:W-:-:S07]  /*0090*/  IMAD R3, R3, UR4, R6 ;  /* 0x0000000403037c24 */ /* 0x002fce000f8e0206 */
[----:B0-----:R-:W0:Y:S01]  /*00a0*/  MUFU.RCP R2, R2 ;  /* 0x0000000200027308 */ /* 0x001e220000001000 */
[----:B------:R-:W-:Y:S02]  /*00b0*/  IABS R6, R3 ;  /* 0x0000000300067213 */ /* 0x000fe40000000000 */
[----:B------:R-:W-:Y:S01]  /*00c0*/  ISETP.GE.AND P3, PT, R3, RZ, PT ;  /* 0x000000ff0300720c */ /* 0x000fe20003f66270 */
[----:B0-----:R-:W-:-:S04]  /*00d0*/  VIADD R4, R2, 0xffffffe ;  /* 0x0ffffffe02047836 */ /* 0x001fc80000000000 */
[----:B------:R0:W1:Y:S02]  /*00e0*/  F2I.FTZ.U32.TRUNC.NTZ R5, R4 ;  /* 0x0000000400057305 */ /* 0x000064000021f000 */
[----:B0-----:R-:W-:Y:S02]  /*00f0*/  IMAD.MOV.U32 R4, RZ, RZ, RZ ;  /* 0x000000ffff047224 */ /* 0x001fe400078e00ff */
[----:B-1----:R-:W-:-:S04]  /*0100*/  IMAD.MOV R8, RZ, RZ, -R5 ;  /* 0x000000ffff087224 */ /* 0x002fc800078e0a05 */
[----:B------:R-:W-:-:S04]  /*0110*/  IMAD R9, R8, R7, RZ ;  /* 0x0000000708097224 */ /* 0x000fc800078e02ff */
[----:B------:R-:W-:-:S04]  /*0120*/  IMAD.HI.U32 R5, R5, R9, R4 ;  /* 0x0000000905057227 */ /* 0x000fc800078e0004 */
[----:B------:R-:W-:Y:S02]  /*0130*/  IMAD R4, R0, R0, RZ ;  /* 0x0000000000047224 */ /* 0x000fe400078e02ff */
[----:B------:R-:W-:-:S04]  /*0140*/  IMAD.HI.U32 R5, R5, R6, RZ ;  /* 0x0000000605057227 */ /* 0x000fc800078e00ff */
[----:B------:R-:W-:-:S04]  /*0150*/  IMAD.MOV R5, RZ, RZ, -R5 ;  /* 0x000000ffff057224 */ /* 0x000fc800078e0a05 */
[----:B------:R-:W-:Y:S02]  /*0160*/  IMAD R6, R7, R5, R6 ;  /* 0x0000000507067224 */ /* 0x000fe400078e0206 */
[----:B------:R-:W-:-:S03]  /*0170*/  VIADD R5, R0, 0xffffffff ;  /* 0xffffffff00057836 */ /* 0x000fc60000000000 */
[----:B------:R-:W-:Y:S01]  /*0180*/  ISETP.GT.U32.AND P0, PT, R7, R6, PT ;  /* 0x000000060700720c */ /* 0x000fe20003f04070 */
[----:B------:R-:W-:-:S12]  /*0190*/  IMAD R2, R5, R0, RZ ;  /* 0x0000000005027224 */ /* 0x000fd800078e02ff */
[----:B------:R-:W-:Y:S01]  /*01a0*/  @!P0 IMAD.IADD R6, R6, 0x1, -R7 ;  /* 0x0000000106068824 */ /* 0x000fe200078e0a07 */
[----:B------:R-:W-:-:S04]  /*01b0*/  ISETP.GE.AND P0, PT, R3, R4, PT ;  /* 0x000000040300720c */ /* 0x000fc80003f06270 */
[----:B------:R-:W-:Y:S02]  /*01c0*/  ISETP.GT.U32.AND P1, PT, R7, R6, PT ;  /* 0x000000060700720c */ /* 0x000fe40003f24070 */
[----:B------:R-:W-:Y:S02]  /*01d0*/  ISETP.GE.AND P0, PT, R3, R2, !P0 ;  /* 0x000000020300720c */ /* 0x000fe40004706270 */
[----:B------:R-:W-:-:S09]  /*01e0*/  LOP3.LUT R2, RZ, R0, RZ, 0x33, !PT ;  /* 0x00000000ff027212 */ /* 0x000fd200078e33ff */
[----:B------:R-:W-:Y:S01]  /*01f0*/  @!P1 IMAD.IADD R6, R6, 0x1, -R7 ;  /* 0x0000000106069824 */ /* 0x000fe200078e0a07 */
[----:B------:R-:W-:-:S03]  /*0200*/  ISETP.GE.AND P1, PT, R3, R0, PT ;  /* 0x000000000300720c */ /* 0x000fc60003f26270 */
[----:B------:R-:W-:Y:S01]  /*0210*/  @!P3 IMAD.MOV R6, RZ, RZ, -R6 ;  /* 0x000000ffff06b224 */ /* 0x000fe200078e0a06 */
[----:B------:R-:W-:-:S04]  /*0220*/  ISETP.GT.AND P1, PT, R3, -0x1, !P1 ;  /* 0xffffffff0300780c */ /* 0x000fc80004f24270 */
[----:B------:R-:W-:Y:S02]  /*0230*/  PLOP3.LUT P0, PT, P1, P0, PT, 0xf8, 0x8f ;  /* 0x00000000008f781c */ /* 0x000fe40000f01f70 */
[----:B------:R-:W-:-:S04]  /*0240*/  SEL R6, R2, R6, !P2 ;  /* 0x0000000602067207 */ /* 0x000fc80005000000 */
[----:B------:R-:W-:-:S04]  /*0250*/  ISETP.NE.AND P0, PT, R6, RZ, !P0 ;  /* 0x000000ff0600720c */ /* 0x000fc80004705270 */
[----:B------:R-:W-:-:S13]  /*0260*/  ISETP.NE.AND P0, PT, R6, R5, P0 ;  /* 0x000000050600720c */ /* 0x000fda0000705270 */
[----:B------:R-:W0:Y:S02]  /*0270*/  @!P0 LDC.64 R4, c[0x0][0x390] ;  /* 0x0000e400ff048b82 */ /* 0x000e240000000a00 */
[----:B0-----:R-:W-:-:S05]  /*0280*/  @!P0 IMAD.WIDE R4, R3, 0x4, R4 ;  /* 0x0000000403048825 */ /* 0x001fca00078e0204 */
[----:B--2---:R0:W-:Y:S01]  /*0290*/  @!P0 STG.E desc[UR6][R4.64], RZ ;  /* 0x000000ff04008986 */ /* 0x0041e2000c101906 */
[----:B------:R-:W-:Y:S05]  /*02a0*/  @!P0 EXIT ;  /* 0x000000000000894d */ /* 0x000fea0003800000 */
[----:B------:R-:W1:Y:S01]  /*02b0*/  LDC.64 R6, c[0x0][0x380] ;  /* 0x0000e000ff067b82 */ /* 0x000e620000000a00 */
[----:B------:R-:W2:Y:S01]  /*02c0*/  S2R R15, SR_TID.Y ;  /* 0x00000000000f7919 */ /* 0x000ea20000002200 */
[----:B------:R-:W2:Y:S01]  /*02d0*/  LDCU UR4, c[0x0][0x364] ;  /* 0x00006c80ff0477ac */ /* 0x000ea20008000800 */
[----:B0-----:R-:W-:Y:S01]  /*02e0*/  IMAD.IADD R5, R3, 0x1, R2 ;  /* 0x0000000103057824 */ /* 0x001fe200078e0202 */
[----:B------:R-:W2:Y:S03]  /*02f0*/  S2R R4, SR_CTAID.Y ;  /* 0x0000000000047919 */ /* 0x000ea60000002600 */
[----:B-1----:R-:W-:-:S05]  /*0300*/  IMAD.WIDE R6, R5, 0x4, R6 ;  /* 0x0000000405067825 */ /* 0x002fca00078e0206 */
[----:B------:R-:W3:Y:S01]  /*0310*/  LDG.E R2, desc[UR6][R6.64] ;  /* 0x0000000606027981 */ /* 0x000ee2000c1e1900 */
[----:B------:R-:W-:-:S03]  /*0320*/  IMAD.WIDE R8, R0, 0x4, R6 ;  /* 0x0000000400087825 */ /* 0x000fc600078e0206 */
[----:B------:R-:W4:Y:S01]  /*0330*/  LDG.E R12, desc[UR6][R6.64+0x4] ;  /* 0x00000406060c7981 */ /* 0x000f22000c1e1900 */
[----:B--2---:R-:W-:-:S03]  /*0340*/  IMAD R15, R4, UR4, R15 ;  /* 0x00000004040f7c24 */ /* 0x004fc6000f8e020f */
[----:B------:R-:W2:Y:S01]  /*0350*/  LDG.E R13, desc[UR6][R6.64+0x8] ;  /* 0x00000806060d7981 */ /* 0x000ea2000c1e1900 */
[----:B------:R-:W-:Y:S01]  /*0360*/  IADD3 R4, P0, PT, R8, 0x4, RZ ;  /* 0x0000000408047810 */ /* 0x000fe20007f1e0ff */
[----:B------:R-:W-:Y:S02]  /*0370*/  IMAD.WIDE R10, R0, 0x4, R8 ;  /* 0x00000004000a7825 */ /* 0x000fe400078e0208 */
[----:B------:R-:W5:Y:S02]  /*0380*/  LDG.E R14, desc[UR6][R8.64] ;  /* 0x00000006080e7981 */ /* 0x000f64000c1e1900 */
[----:B------:R-:W-:Y:S02]  /*0390*/  IMAD.X R5, RZ, RZ, R9, P0 ;  /* 0x000000ffff057224 */ /* 0x000fe400000e0609 */
[----:B------:R-:W-:Y:S01]  /*03a0*/  IMAD R15, R15, R0, RZ ;  /* 0x000000000f0f7224 */ /* 0x000fe200078e02ff */
[----:B------:R-:W5:Y:S03]  /*03b0*/  LDG.E R16, desc[UR6][R8.64+0x8] ;  /* 0x0000080608107981 */ /* 0x000f66000c1e1900 */
[----:B------:R-:W-:Y:S01]  /*03c0*/  IMAD.WIDE R4, R15, 0x4, R4 ;  /* 0x000000040f047825 */ /* 0x000fe200078e0204 */
[----:B------:R-:W5:Y:S04]  /*03d0*/  LDG.E R0, desc[UR6][R10.64] ;  /* 0x000000060a007981 */ /* 0x000f68000c1e1900 */
[----:B------:R-:W5:Y:S04]  /*03e0*/  LDG.E R17, desc[UR6][R10.64+0x4] ;  /* 0x000004060a117981 */ /* 0x000f68000c1e1900 */
[----:B------:R0:W5:Y:S04]  /*03f0*/  LDG.E R4, desc[UR6][R4.64] ;  /* 0x0000000604047981 */ /* 0x000168000c1e1900 */
[----:B------:R-:W5:Y:S01]  /*0400*/  LDG.E R18, desc[UR6][R10.64+0x8] ;  /* 0x000008060a127981 */ /* 0x000f62000c1e1900 */
[----:B------:R-:W-:Y:S01]  /*0410*/  BSSY.RECONVERGENT B0, `(.L_x_0) ;  /* 0x0000022000007945 */ /* 0x000fe20003800200 */
[----:B------:R-:W-:Y:S01]  /*0420*/  IMAD.IADD R15, R3, 0x1, R15 ;  /* 0x00000001030f7824 */ /* 0x000fe200078e020f */
[----:B---3--:R-:W-:-:S02]  /*0430*/  ISETP.NE.AND P0, PT, R2, -0x1, PT ;  /* 0xffffffff0200780c */ /* 0x008fc40003f05270 */
[----:B----4-:R-:W-:Y:S02]  /*0440*/  ISETP.NE.AND P1, PT, R12, -0x1, PT ;  /* 0xffffffff0c00780c */ /* 0x010fe40003f25270 */
[C---:B--2---:R-:W-:Y:S02]  /*0450*/  ISETP.NE.AND P2, PT, R13.reuse, -0x1, PT ;  /* 0xffffffff0d00780c */ /* 0x044fe40003f45270 */
[----:B------:R-:W-:Y:S02]  /*0460*/  SEL R2, R2, RZ, P0 ;  /* 0x000000ff02027207 */ /* 0x000fe40000000000 */
[----:B------:R-:W-:Y:S02]  /*0470*/  SEL R7, R12, RZ, P1 ;  /* 0x000000ff0c077207 */ /* 0x000fe40000800000 */
[----:B------:R-:W-:Y:S02]  /*0480*/  SEL R13, R13, RZ, P2 ;  /* 0x000000ff0d0d7207 */ /* 0x000fe40001000000 */
[----:B-----5:R-:W-:-:S02]  /*0490*/  ISETP.NE.AND P0, PT, R14, -0x1, PT ;  /* 0xffffffff0e00780c */ /* 0x020fc40003f05270 */
[----:B------:R-:W-:Y:S02]  /*04a0*/  IADD3 R2, PT, PT, R13, R2, R7 ;  /* 0x000000020d027210 */ /* 0x000fe40007ffe007 */
[----:B------:R-:W-:Y:S02]  /*04b0*/  SEL R7, R14, RZ, P0 ;  /* 0x000000ff0e077207 */ /* 0x000fe40000000000 */
[----:B------:R-:W-:Y:S02]  /*04c0*/  ISETP.NE.AND P0, PT, R0, -0x1, PT ;  /* 0xffffffff0000780c */ /* 0x000fe40003f05270 */
[----:B------:R-:W-:Y:S02]  /*04d0*/  ISETP.NE.AND P1, PT, R16, -0x1, PT ;  /* 0xffffffff1000780c */ /* 0x000fe40003f25270 */
[----:B0-----:R-:W-:Y:S02]  /*04e0*/  SEL R5, R0, RZ, P0 ;  /* 0x000000ff00057207 */ /* 0x001fe40000000000 */
[----:B------:R-:W-:-:S02]  /*04f0*/  SEL R16, R16, RZ, P1 ;  /* 0x000000ff10107207 */ /* 0x000fc40000800000 */
[----:B------:R-:W-:Y:S02]  /*0500*/  ISETP.NE.AND P0, PT, R4, -0x1, PT ;  /* 0xffffffff0400780c */ /* 0x000fe40003f05270 */
[C---:B------:R-:W-:Y:S02]  /*0510*/  ISETP.NE.AND P1, PT, R17.reuse, -0x1, PT ;  /* 0xffffffff1100780c */ /* 0x040fe40003f25270 */
[----:B------:R-:W-:Y:S02]  /*0520*/  IADD3 R2, PT, PT, R16, R2, R7 ;  /* 0x0000000210027210 */ /* 0x000fe40007ffe007 */
[C---:B------:R-:W-:Y:S02]  /*0530*/  ISETP.NE.AND P2, PT, R18.reuse, -0x1, PT ;  /* 0xffffffff1200780c */ /* 0x040fe40003f45270 */
[----:B------:R-:W-:Y:S02]  /*0540*/  SEL R17, R17, RZ, P1 ;  /* 0x000000ff11117207 */ /* 0x000fe40000800000 */
[----:B------:R-:W-:-:S02]  /*0550*/  SEL R7, R18, RZ, P2 ;  /* 0x000000ff12077207 */ /* 0x000fc40001000000 */
[----:B------:R-:W-:Y:S01]  /*0560*/  IADD3 R2, PT, PT, R17, R2, R5 ;  /* 0x0000000211027210 */ /* 0x000fe20007ffe005 */
[----:B------:R-:W-:-:S04]  /*0570*/  IMAD.MOV.U32 R5, RZ, RZ, RZ ;  /* 0x000000ffff057224 */ /* 0x000fc800078e00ff */
[----:B------:R-:W-:Y:S01]  /*0580*/  IMAD.IADD R2, R2, 0x1, R7 ;  /* 0x0000000102027824 */ /* 0x000fe200078e0207 */
[----:B------:R-:W-:Y:S06]  /*0590*/  @!P0 BRA `(.L_x_1) ;  /* 0x0000000000248947 */ /* 0x000fec0003800000 */
[----:B------:R-:W-:-:S13]  /*05a0*/  ISETP.NE.AND P0, PT, R4, 0x1, PT ;  /* 0x000000010400780c */ /* 0x000fda0003f05270 */
[----:B------:R-:W-:Y:S05]  /*05b0*/  @!P0 BRA `(.L_x_2) ;  /* 0x0000000000188947 */ /* 0x000fea0003800000 */
[----:B------:R-:W-:Y:S01]  /*05c0*/  ISETP.NE.AND P0, PT, R4, RZ, PT ;  /* 0x000000ff0400720c */ /* 0x000fe20003f05270 */
[----:B------:R-:W-:-:S12]  /*05d0*/  IMAD.MOV.U32 R5, RZ, RZ, R4 ;  /* 0x000000ffff057224 */ /* 0x000fd800078e0004 */
[----:B------:R-:W-:Y:S05]  /*05e0*/  @P0 BRA `(.L_x_1) ;  /* 0x0000000000100947 */ /* 0x000fea0003800000 */
[----:B------:R-:W-:-:S04]  /*05f0*/  ISETP.NE.AND P0, PT, R2, 0x2, PT ;  /* 0x000000020200780c */ /* 0x000fc80003f05270 */
[----:B------:R-:W-:Y:S01]  /*0600*/  SEL R5, RZ, 0x1, P0 ;  /* 0x00000001ff057807 */ /* 0x000fe20000000000 */
[----:B------:R-:W-:Y:S08]  /*0610*/  BRA `(.L_x_1) ;  /* 0x0000000000047947 */ /* 0x000ff00003800000 */
.L_x_2:
[----:B------:R-:W-:-:S07]  /*0620*/  IMAD.MOV.U32 R5, RZ, RZ, -0x1 ;  /* 0xffffffffff057424 */ /* 0x000fce00078e00ff */
.L_x_1:
[----:B------:R-:W-:Y:S05]  /*0630*/  BSYNC.RECONVERGENT B0 ;  /* 0x0000000000007941 */ /* 0x000fea0003800200 */
.L_x_0:
[----:B------:R-:W0:Y:S02]  /*0640*/  LDC.64 R2, c[0x0][0x390] ;  /* 0x0000e400ff027b82 */ /* 0x000e240000000a00 */
[----:B0-----:R-:W-:-:S05]  /*0650*/  IMAD.WIDE R2, R15, 0x4, R2 ;  /* 0x000000040f027825 */ /* 0x001fca00078e0202 */
[----:B------:R-:W-:Y:S01]  /*0660*/  STG.E desc[UR6][R2.64], R5 ;  /* 0x0000000502007986 */ /* 0x000fe2000c101906 */
[----:B------:R-:W-:Y:S05]  /*0670*/  EXIT ;  /* 0x000000000000794d */ /* 0x000fea0003800000 */
.L_x_3:
[----:B------:R-:W-:-:S00]  /*0680*/  BRA `(.L_x_3) ;  /* 0xfffffffc00fc7947 */ /* 0x000fc0000383ffff */
[----:B------:R-:W-:-:S00]  /*0690*/  NOP ;  /* 0x0000000000007918 */ /* 0x000fc00000000000 */
        /* <DEDUP_REMOVED lines=14> */
.L_x_4:


//--------------------- .nv.shared.reserved.0     --------------------------
	.section	.nv.shared.reserved.0,"aw",@nobits
	.weak		__nv_reservedSMEM_offset_0_alias
	.size		__nv_reservedSMEM_offset_0_alias, 0, 64
	.other		__nv_reservedSMEM_offset_0_alias,@"STO_CUDA_RESERVED_SHARED STV_DEFAULT"
__nv_reservedSMEM_offset_0_alias:
	.zero		0
	.zero		64


//--------------------- .nv.constant0._Z8uni_funcPiiS_ --------------------------
	.section	.nv.constant0._Z8uni_funcPiiS_,"a",@progbits
	.sectionflags	@""
	.align	4
.nv.constant0._Z8uni_funcPiiS_:
	.zero		920


//--------------------- SYMBOLS --------------------------

	.type		.nv.reservedSmem.offset0,@object
	.size		.nv.reservedSmem.offset0,0x4
